//
// Generated by NVIDIA NVVM Compiler
//
// Compiler Build ID: CL-36424714
// Cuda compilation tools, release 13.0, V13.0.88
// Based on NVVM 20.0.0
//

.version 9.0
.target sm_100
.address_size 64

	// .globl	_Z6vecAddPKdS0_Pdi

.visible .entry _Z6vecAddPKdS0_Pdi(
	.param .u64 .ptr .align 1 _Z6vecAddPKdS0_Pdi_param_0,
	.param .u64 .ptr .align 1 _Z6vecAddPKdS0_Pdi_param_1,
	.param .u64 .ptr .align 1 _Z6vecAddPKdS0_Pdi_param_2,
	.param .u32 _Z6vecAddPKdS0_Pdi_param_3
)
{
	.reg .pred 	%p<2>;
	.reg .b32 	%r<6>;
	.reg .b64 	%rd<11>;
	.reg .b64 	%fd<4>;

	ld.param.u64 	%rd1, [_Z6vecAddPKdS0_Pdi_param_0];
	ld.param.u64 	%rd2, [_Z6vecAddPKdS0_Pdi_param_1];
	ld.param.u64 	%rd3, [_Z6vecAddPKdS0_Pdi_param_2];
	ld.param.u32 	%r2, [_Z6vecAddPKdS0_Pdi_param_3];
	mov.u32 	%r3, %ntid.x;
	mov.u32 	%r4, %ctaid.x;
	mov.u32 	%r5, %tid.x;
	mad.lo.s32 	%r1, %r3, %r4, %r5;
	setp.ge.s32 	%p1, %r1, %r2;
	@%p1 bra 	$L__BB0_2;
	cvta.to.global.u64 	%rd4, %rd1;
	cvta.to.global.u64 	%rd5, %rd2;
	cvta.to.global.u64 	%rd6, %rd3;
	mul.wide.s32 	%rd7, %r1, 8;
	add.s64 	%rd8, %rd4, %rd7;
	ld.global.f64 	%fd1, [%rd8];
	add.s64 	%rd9, %rd5, %rd7;
	ld.global.f64 	%fd2, [%rd9];
	add.f64 	%fd3, %fd1, %fd2;
	add.s64 	%rd10, %rd6, %rd7;
	st.global.f64 	[%rd10], %fd3;
$L__BB0_2:
	ret;

}


// ===== COMPILED SASS (sm_100) =====

	.target	sm_100

	.elftype	@"ET_EXEC"


//--------------------- .note.nv.tkinfo           --------------------------
	.section	.note.nv.tkinfo,"",@"SHT_NOTE"
	.sectionflags	@"SHF_NOTE_NV_TKINFO"
	.tkinfo
        /*0018*/ 	.word	0x00000002
        /*0030*/ 	.string	""
        /*0030*/ 	.string	"ptxas"
        /*0030*/ 	.string	"Cuda compilation tools, release 13.0, V13.0.88"
        /*0030*/ 	.string	"Build cuda_13.0.r13.0/compiler.36424714_0"
        /*0030*/ 	.string	"-arch sm_100 -m 64 "



//--------------------- .note.nv.cuinfo           --------------------------
	.section	.note.nv.cuinfo,"",@"SHT_NOTE"
	.sectionflags	@"SHF_NOTE_NV_CUINFO"
        /*0018*/ 	.short	0x0002
        /*001a*/ 	.short	0x0064
        /*001c*/ 	.short	0x0082
	.zero		2


//--------------------- .nv.info                  --------------------------
	.section	.nv.info,"",@"SHT_CUDA_INFO"
	.align	4


	//----- nvinfo : EIATTR_REGCOUNT
	.align		4
        /*0000*/ 	.byte	0x04, 0x2f
        /*0002*/ 	.short	(.L_1 - .L_0)
	.align		4
.L_0:
        /*0004*/ 	.word	index@(_Z6vecAddPKdS0_Pdi)
        /*0008*/ 	.word	0x0000000e


	//----- nvinfo : EIATTR_FRAME_SIZE
	.align		4
.L_1:
        /*000c*/ 	.byte	0x04, 0x11
        /*000e*/ 	.short	(.L_3 - .L_2)
	.align		4
.L_2:
        /*0010*/ 	.word	index@(_Z6vecAddPKdS0_Pdi)
        /*0014*/ 	.word	0x00000000


	//----- nvinfo : EIATTR_MIN_STACK_SIZE
	.align		4
.L_3:
        /*0018*/ 	.byte	0x04, 0x12
        /*001a*/ 	.short	(.L_5 - .L_4)
	.align		4
.L_4:
        /*001c*/ 	.word	index@(_Z6vecAddPKdS0_Pdi)
        /*0020*/ 	.word	0x00000000
.L_5:


//--------------------- .nv.compat                --------------------------
	.section	.nv.compat,"",@"SHT_CUDA_COMPAT_INFO"
	.align	4
        /*0000*/ 	.byte	0x02, 0x09, 0x00, 0x00, 0x02, 0x02, 0x01, 0x00, 0x02, 0x05, 0x05, 0x00, 0x03, 0x07, 0x01, 0x01
        /*0010*/ 	.byte	0x02, 0x03, 0x00, 0x00, 0x02, 0x06, 0x01, 0x00, 0x04, 0x0b, 0x08, 0x00, 0x01, 0x00, 0x00, 0x00
        /*0020*/ 	.byte	0x00, 0x00, 0x00, 0x00


//--------------------- .nv.info._Z6vecAddPKdS0_Pdi --------------------------
	.section	.nv.info._Z6vecAddPKdS0_Pdi,"",@"SHT_CUDA_INFO"
	.sectionflags	@""
	.align	4


	//----- nvinfo : EIATTR_CUDA_API_VERSION
	.align		4
        /*0000*/ 	.byte	0x04, 0x37
        /*0002*/ 	.short	(.L_7 - .L_6)
.L_6:
        /*0004*/ 	.word	0x00000082


	//----- nvinfo : EIATTR_KPARAM_INFO
	.align		4
.L_7:
        /*0008*/ 	.byte	0x04, 0x17
        /*000a*/ 	.short	(.L_9 - .L_8)
.L_8:
        /*000c*/ 	.word	0x00000000
        /*0010*/ 	.short	0x0003
        /*0012*/ 	.short	0x0018
        /*0014*/ 	.byte	0x00, 0xf0, 0x11, 0x00


	//----- nvinfo : EIATTR_KPARAM_INFO
	.align		4
.L_9:
        /*0018*/ 	.byte	0x04, 0x17
        /*001a*/ 	.short	(.L_11 - .L_10)
.L_10:
        /*001c*/ 	.word	0x00000000
        /*0020*/ 	.short	0x0002
        /*0022*/ 	.short	0x0010
        /*0024*/ 	.byte	0x00, 0xf5, 0x21, 0x00


	//----- nvinfo : EIATTR_KPARAM_INFO
	.align		4
.L_11:
        /*0028*/ 	.byte	0x04, 0x17
        /*002a*/ 	.short	(.L_13 - .L_12)
.L_12:
        /*002c*/ 	.word	0x00000000
        /*0030*/ 	.short	0x0001
        /*0032*/ 	.short	0x0008
        /*0034*/ 	.byte	0x00, 0xf5, 0x21, 0x00


	//----- nvinfo : EIATTR_KPARAM_INFO
	.align		4
.L_13:
        /*0038*/ 	.byte	0x04, 0x17
        /*003a*/ 	.short	(.L_15 - .L_14)
.L_14:
        /*003c*/ 	.word	0x00000000
        /*0040*/ 	.short	0x0000
        /*0042*/ 	.short	0x0000
        /*0044*/ 	.byte	0x00, 0xf5, 0x21, 0x00


	//----- nvinfo : EIATTR_SPARSE_MMA_MASK
	.align		4
.L_15:
        /*0048*/ 	.byte	0x03, 0x50
        /*004a*/ 	.short	0x0000


	//----- nvinfo : EIATTR_MAXREG_COUNT
	.align		4
        /*004c*/ 	.byte	0x03, 0x1b
        /*004e*/ 	.short	0x00ff


	//----- nvinfo : EIATTR_MERCURY_ISA_VERSION
	.align		4
        /*0050*/ 	.byte	0x03, 0x5f
        /*0052*/ 	.short	0x0101


	//----- nvinfo : EIATTR_VRC_CTA_INIT_COUNT
	.align		4
        /*0054*/ 	.byte	0x02, 0x4a
	.zero		1
	.zero		1


	//----- nvinfo : EIATTR_EXIT_INSTR_OFFSETS
	.align		4
        /*0058*/ 	.byte	0x04, 0x1c
        /*005a*/ 	.short	(.L_17 - .L_16)


	//   ....[0]....
.L_16:
        /*005c*/ 	.word	0x00000070


	//   ....[1]....
        /*0060*/ 	.word	0x00000130


	//----- nvinfo : EIATTR_CBANK_PARAM_SIZE
	.align		4
.L_17:
        /*0064*/ 	.byte	0x03, 0x19
        /*0066*/ 	.short	0x001c


	//----- nvinfo : EIATTR_PARAM_CBANK
	.align		4
        /*0068*/ 	.byte	0x04, 0x0a
        /*006a*/ 	.short	(.L_19 - .L_18)
	.align		4
.L_18:
        /*006c*/ 	.word	index@(.nv.constant0._Z6vecAddPKdS0_Pdi)
        /*0070*/ 	.short	0x0380
        /*0072*/ 	.short	0x001c


	//----- nvinfo : EIATTR_SW_WAR
	.align		4
.L_19:
        /*0074*/ 	.byte	0x04, 0x36
        /*0076*/ 	.short	(.L_21 - .L_20)
.L_20:
        /*0078*/ 	.word	0x00000008
.L_21:


//--------------------- .nv.callgraph             --------------------------
	.section	.nv.callgraph,"",@"SHT_CUDA_CALLGRAPH"
	.align	4
	.sectionentsize	8
	.align		4
        /*0000*/ 	.word	0x00000000
	.align		4
        /*0004*/ 	.word	0xffffffff
	.align		4
        /*0008*/ 	.word	0x00000000
	.align		4
        /*000c*/ 	.word	0xfffffffe
	.align		4
        /*0010*/ 	.word	0x00000000
	.align		4
        /*0014*/ 	.word	0xfffffffd
	.align		4
        /*0018*/ 	.word	0x00000000
	.align		4
        /*001c*/ 	.word	0xfffffffc


//--------------------- .text._Z6vecAddPKdS0_Pdi  --------------------------
	.section	.text._Z6vecAddPKdS0_Pdi,"ax",@progbits
	.align	128
        .global         _Z6vecAddPKdS0_Pdi
        .type           _Z6vecAddPKdS0_Pdi,@function
        .size           _Z6vecAddPKdS0_Pdi,(.L_x_1 - _Z6vecAddPKdS0_Pdi)
        .other          _Z6vecAddPKdS0_Pdi,@"STO_CUDA_ENTRY STV_DEFAULT"
_Z6vecAddPKdS0_Pdi:
.text._Z6vecAddPKdS0_Pdi:
[----:B------:R-:W-:Y:S01]  /*0000*/  LDC R1, c[0x0][0x37c] ;  /* 0x0000df00ff017b82 */ /* 0x000fe20000000800 */
[----:B------:R-:W0:Y:S01]  /*0010*/  S2R R11, SR_CTAID.X ;  /* 0x00000000000b7919 */ /* 0x000e220000002500 */
[----:B------:R-:W0:Y:S01]  /*0020*/  LDCU UR4, c[0x0][0x360] ;  /* 0x00006c00ff0477ac */ /* 0x000e220008000800 */
[----:B------:R-:W0:Y:S01]  /*0030*/  S2R R0, SR_TID.X ;  /* 0x0000000000007919 */ /* 0x000e220000002100 */
[----:B------:R-:W1:Y:S01]  /*0040*/  LDCU UR5, c[0x0][0x398] ;  /* 0x00007300ff0577ac */ /* 0x000e620008000800 */
[----:B0-----:R-:W-:-:S05]  /*0050*/  IMAD R11, R11, UR4, R0 ;  /* 0x000000040b0b7c24 */ /* 0x001fca000f8e0200 */
[----:B-1----:R-:W-:-:S13]  /*0060*/  ISETP.GE.AND P0, PT, R11, UR5, PT ;  /* 0x000000050b007c0c */ /* 0x002fda000bf06270 */
[----:B------:R-:W-:Y:S05]  /*0070*/  @P0 EXIT ;  /* 0x000000000000094d */ /* 0x000fea0003800000 */
[----:B------:R-:W0:Y:S01]  /*0080*/  LDC.64 R2, c[0x0][0x380] ;  /* 0x0000e000ff027b82 */ /* 0x000e220000000a00 */
[----:B------:R-:W1:Y:S07]  /*0090*/  LDCU.64 UR4, c[0x0][0x358] ;  /* 0x00006b00ff0477ac */ /* 0x000e6e0008000a00 */
[----:B------:R-:W2:Y:S08]  /*00a0*/  LDC.64 R4, c[0x0][0x388] ;  /* 0x0000e200ff047b82 */ /* 0x000eb00000000a00 */
[----:B------:R-:W3:Y:S01]  /*00b0*/  LDC.64 R8, c[0x0][0x390] ;  /* 0x0000e400ff087b82 */ /* 0x000ee20000000a00 */
[----:B0-----:R-:W-:-:S06]  /*00c0*/  IMAD.WIDE R2, R11, 0x8, R2 ;  /* 0x000000080b027825 */ /* 0x001fcc00078e0202 */
[----:B-1----:R-:W4:Y:S01]  /*00d0*/  LDG.E.64 R2, desc[UR4][R2.64] ;  /* 0x0000000402027981 */ /* 0x002f22000c1e1b00 */
[----:B--2---:R-:W-:-:S06]  /*00e0*/  IMAD.WIDE R4, R11, 0x8, R4 ;  /* 0x000000080b047825 */ /* 0x004fcc00078e0204 */
[----:B------:R-:W4:Y:S01]  /*00f0*/  LDG.E.64 R4, desc[UR4][R4.64] ;  /* 0x0000000404047981 */ /* 0x000f22000c1e1b00 */
[----:B---3--:R-:W-:Y:S01]  /*0100*/  IMAD.WIDE R8, R11, 0x8, R8 ;  /* 0x000000080b087825 */ /* 0x008fe200078e0208 */
[----:B----4-:R-:W-:-:S07]  /*0110*/  DADD R6, R2, R4 ;  /* 0x0000000002067229 */ /* 0x010fce0000000004 */
[----:B------:R-:W-:Y:S01]  /*0120*/  STG.E.64 desc[UR4][R8.64], R6 ;  /* 0x0000000608007986 */ /* 0x000fe2000c101b04 */
[----:B------:R-:W-:Y:S05]  /*0130*/  EXIT ;  /* 0x000000000000794d */ /* 0x000fea0003800000 */
.L_x_0:
[----:B------:R-:W-:-:S00]  /*0140*/  BRA `(.L_x_0) ;  /* 0xfffffffc00fc7947 */ /* 0x000fc0000383ffff */
[----:B------:R-:W-:-:S00]  /*0150*/  NOP ;  /* 0x0000000000007918 */ /* 0x000fc00000000000 */
        /* <DEDUP_REMOVED lines=10> */
.L_x_1:


//--------------------- .nv.shared.reserved.0     --------------------------
	.section	.nv.shared.reserved.0,"aw",@nobits
	.weak		__nv_reservedSMEM_offset_0_alias
	.size		__nv_reservedSMEM_offset_0_alias, 0, 64
	.other		__nv_reservedSMEM_offset_0_alias,@"STO_CUDA_RESERVED_SHARED STV_DEFAULT"
__nv_reservedSMEM_offset_0_alias:
	.zero		0
	.zero		64


//--------------------- .nv.constant0._Z6vecAddPKdS0_Pdi --------------------------
	.section	.nv.constant0._Z6vecAddPKdS0_Pdi,"a",@progbits
	.sectionflags	@""
	.align	4
.nv.constant0._Z6vecAddPKdS0_Pdi:
	.zero		924


//--------------------- SYMBOLS --------------------------

	.type		.nv.reservedSmem.offset0,@object
	.size		.nv.reservedSmem.offset0,0x4
